//
// Generated by NVIDIA NVVM Compiler
//
// Compiler Build ID: CL-36424714
// Cuda compilation tools, release 13.0, V13.0.88
// Based on NVVM 20.0.0
//

.version 9.0
.target sm_100
.address_size 64

	// .globl	_Z12kern_set_valPffi

.visible .entry _Z12kern_set_valPffi(
	.param .u64 .ptr .align 1 _Z12kern_set_valPffi_param_0,
	.param .f32 _Z12kern_set_valPffi_param_1,
	.param .u32 _Z12kern_set_valPffi_param_2
)
{
	.reg .b32 	%r<5>;
	.reg .b32 	%f<2>;
	.reg .b64 	%rd<5>;

	ld.param.u64 	%rd1, [_Z12kern_set_valPffi_param_0];
	ld.param.f32 	%f1, [_Z12kern_set_valPffi_param_1];
	cvta.to.global.u64 	%rd2, %rd1;
	mov.u32 	%r1, %tid.x;
	mov.u32 	%r2, %ctaid.x;
	mov.u32 	%r3, %ntid.x;
	mad.lo.s32 	%r4, %r2, %r3, %r1;
	mul.wide.s32 	%rd3, %r4, 4;
	add.s64 	%rd4, %rd2, %rd3;
	st.global.f32 	[%rd4], %f1;
	ret;

}


// ===== COMPILED SASS (sm_100) =====

	.target	sm_100

	.elftype	@"ET_EXEC"


//--------------------- .note.nv.tkinfo           --------------------------
	.section	.note.nv.tkinfo,"",@"SHT_NOTE"
	.sectionflags	@"SHF_NOTE_NV_TKINFO"
	.tkinfo
        /*0018*/ 	.word	0x00000002
        /*0030*/ 	.string	""
        /*0030*/ 	.string	"ptxas"
        /*0030*/ 	.string	"Cuda compilation tools, release 13.0, V13.0.88"
        /*0030*/ 	.string	"Build cuda_13.0.r13.0/compiler.36424714_0"
        /*0030*/ 	.string	"-arch sm_100 -m 64 "



//--------------------- .note.nv.cuinfo           --------------------------
	.section	.note.nv.cuinfo,"",@"SHT_NOTE"
	.sectionflags	@"SHF_NOTE_NV_CUINFO"
        /*0018*/ 	.short	0x0002
        /*001a*/ 	.short	0x0064
        /*001c*/ 	.short	0x0082
	.zero		2


//--------------------- .nv.info                  --------------------------
	.section	.nv.info,"",@"SHT_CUDA_INFO"
	.align	4


	//----- nvinfo : EIATTR_REGCOUNT
	.align		4
        /*0000*/ 	.byte	0x04, 0x2f
        /*0002*/ 	.short	(.L_1 - .L_0)
	.align		4
.L_0:
        /*0004*/ 	.word	index@(_Z12kern_set_valPffi)
        /*0008*/ 	.word	0x0000000a


	//----- nvinfo : EIATTR_FRAME_SIZE
	.align		4
.L_1:
        /*000c*/ 	.byte	0x04, 0x11
        /*000e*/ 	.short	(.L_3 - .L_2)
	.align		4
.L_2:
        /*0010*/ 	.word	index@(_Z12kern_set_valPffi)
        /*0014*/ 	.word	0x00000000


	//----- nvinfo : EIATTR_MIN_STACK_SIZE
	.align		4
.L_3:
        /*0018*/ 	.byte	0x04, 0x12
        /*001a*/ 	.short	(.L_5 - .L_4)
	.align		4
.L_4:
        /*001c*/ 	.word	index@(_Z12kern_set_valPffi)
        /*0020*/ 	.word	0x00000000
.L_5:


//--------------------- .nv.compat                --------------------------
	.section	.nv.compat,"",@"SHT_CUDA_COMPAT_INFO"
	.align	4
        /*0000*/ 	.byte	0x02, 0x09, 0x00, 0x00, 0x02, 0x02, 0x01, 0x00, 0x02, 0x05, 0x05, 0x00, 0x03, 0x07, 0x01, 0x01
        /*0010*/ 	.byte	0x02, 0x03, 0x00, 0x00, 0x02, 0x06, 0x01, 0x00, 0x04, 0x0b, 0x08, 0x00, 0x09, 0x00, 0x00, 0x00
        /*0020*/ 	.byte	0x00, 0x00, 0x00, 0x00


//--------------------- .nv.info._Z12kern_set_valPffi --------------------------
	.section	.nv.info._Z12kern_set_valPffi,"",@"SHT_CUDA_INFO"
	.sectionflags	@""
	.align	4


	//----- nvinfo : EIATTR_CUDA_API_VERSION
	.align		4
        /*0000*/ 	.byte	0x04, 0x37
        /*0002*/ 	.short	(.L_7 - .L_6)
.L_6:
        /*0004*/ 	.word	0x00000082


	//----- nvinfo : EIATTR_KPARAM_INFO
	.align		4
.L_7:
        /*0008*/ 	.byte	0x04, 0x17
        /*000a*/ 	.short	(.L_9 - .L_8)
.L_8:
        /*000c*/ 	.word	0x00000000
        /*0010*/ 	.short	0x0002
        /*0012*/ 	.short	0x000c
        /*0014*/ 	.byte	0x00, 0xf0, 0x11, 0x00


	//----- nvinfo : EIATTR_KPARAM_INFO
	.align		4
.L_9:
        /*0018*/ 	.byte	0x04, 0x17
        /*001a*/ 	.short	(.L_11 - .L_10)
.L_10:
        /*001c*/ 	.word	0x00000000
        /*0020*/ 	.short	0x0001
        /*0022*/ 	.short	0x0008
        /*0024*/ 	.byte	0x00, 0xf0, 0x11, 0x00


	//----- nvinfo : EIATTR_KPARAM_INFO
	.align		4
.L_11:
        /*0028*/ 	.byte	0x04, 0x17
        /*002a*/ 	.short	(.L_13 - .L_12)
.L_12:
        /*002c*/ 	.word	0x00000000
        /*0030*/ 	.short	0x0000
        /*0032*/ 	.short	0x0000
        /*0034*/ 	.byte	0x00, 0xf5, 0x21, 0x00


	//----- nvinfo : EIATTR_SPARSE_MMA_MASK
	.align		4
.L_13:
        /*0038*/ 	.byte	0x03, 0x50
        /*003a*/ 	.short	0x0000


	//----- nvinfo : EIATTR_MAXREG_COUNT
	.align		4
        /*003c*/ 	.byte	0x03, 0x1b
        /*003e*/ 	.short	0x00ff


	//----- nvinfo : EIATTR_MERCURY_ISA_VERSION
	.align		4
        /*0040*/ 	.byte	0x03, 0x5f
        /*0042*/ 	.short	0x0101


	//----- nvinfo : EIATTR_VRC_CTA_INIT_COUNT
	.align		4
        /*0044*/ 	.byte	0x02, 0x4a
	.zero		1
	.zero		1


	//----- nvinfo : EIATTR_EXIT_INSTR_OFFSETS
	.align		4
        /*0048*/ 	.byte	0x04, 0x1c
        /*004a*/ 	.short	(.L_15 - .L_14)


	//   ....[0]....
.L_14:
        /*004c*/ 	.word	0x000000a0


	//----- nvinfo : EIATTR_CBANK_PARAM_SIZE
	.align		4
.L_15:
        /*0050*/ 	.byte	0x03, 0x19
        /*0052*/ 	.short	0x0010


	//----- nvinfo : EIATTR_PARAM_CBANK
	.align		4
        /*0054*/ 	.byte	0x04, 0x0a
        /*0056*/ 	.short	(.L_17 - .L_16)
	.align		4
.L_16:
        /*0058*/ 	.word	index@(.nv.constant0._Z12kern_set_valPffi)
        /*005c*/ 	.short	0x0380
        /*005e*/ 	.short	0x0010


	//----- nvinfo : EIATTR_SW_WAR
	.align		4
.L_17:
        /*0060*/ 	.byte	0x04, 0x36
        /*0062*/ 	.short	(.L_19 - .L_18)
.L_18:
        /*0064*/ 	.word	0x00000008
.L_19:


//--------------------- .nv.callgraph             --------------------------
	.section	.nv.callgraph,"",@"SHT_CUDA_CALLGRAPH"
	.align	4
	.sectionentsize	8
	.align		4
        /*0000*/ 	.word	0x00000000
	.align		4
        /*0004*/ 	.word	0xffffffff
	.align		4
        /*0008*/ 	.word	0x00000000
	.align		4
        /*000c*/ 	.word	0xfffffffe
	.align		4
        /*0010*/ 	.word	0x00000000
	.align		4
        /*0014*/ 	.word	0xfffffffd
	.align		4
        /*0018*/ 	.word	0x00000000
	.align		4
        /*001c*/ 	.word	0xfffffffc


//--------------------- .text._Z12kern_set_valPffi --------------------------
	.section	.text._Z12kern_set_valPffi,"ax",@progbits
	.align	128
        .global         _Z12kern_set_valPffi
        .type           _Z12kern_set_valPffi,@function
        .size           _Z12kern_set_valPffi,(.L_x_1 - _Z12kern_set_valPffi)
        .other          _Z12kern_set_valPffi,@"STO_CUDA_ENTRY STV_DEFAULT"
_Z12kern_set_valPffi:
.text._Z12kern_set_valPffi:
[----:B------:R-:W-:Y:S01]  /*0000*/  LDC R1, c[0x0][0x37c] ;  /* 0x0000df00ff017b82 */ /* 0x000fe20000000800 */
[----:B------:R-:W0:Y:S07]  /*0010*/  S2R R5, SR_TID.X ;  /* 0x0000000000057919 */ /* 0x000e2e0000002100 */
[----:B------:R-:W0:Y:S01]  /*0020*/  S2UR UR6, SR_CTAID.X ;  /* 0x00000000000679c3 */ /* 0x000e220000002500 */
[----:B------:R-:W1:Y:S07]  /*0030*/  LDCU.64 UR4, c[0x0][0x358] ;  /* 0x00006b00ff0477ac */ /* 0x000e6e0008000a00 */
[----:B------:R-:W0:Y:S08]  /*0040*/  LDC R0, c[0x0][0x360] ;  /* 0x0000d800ff007b82 */ /* 0x000e300000000800 */
[----:B------:R-:W2:Y:S08]  /*0050*/  LDC.64 R2, c[0x0][0x380] ;  /* 0x0000e000ff027b82 */ /* 0x000eb00000000a00 */
[----:B------:R-:W1:Y:S01]  /*0060*/  LDC R7, c[0x0][0x388] ;  /* 0x0000e200ff077b82 */ /* 0x000e620000000800 */
[----:B0-----:R-:W-:-:S04]  /*0070*/  IMAD R5, R0, UR6, R5 ;  /* 0x0000000600057c24 */ /* 0x001fc8000f8e0205 */
[----:B--2---:R-:W-:-:S05]  /*0080*/  IMAD.WIDE R2, R5, 0x4, R2 ;  /* 0x0000000405027825 */ /* 0x004fca00078e0202 */
[----:B-1----:R-:W-:Y:S01]  /*0090*/  STG.E desc[UR4][R2.64], R7 ;  /* 0x0000000702007986 */ /* 0x002fe2000c101904 */
[----:B------:R-:W-:Y:S05]  /*00a0*/  EXIT ;  /* 0x000000000000794d */ /* 0x000fea0003800000 */
.L_x_0:
[----:B------:R-:W-:-:S00]  /*00b0*/  BRA `(.L_x_0) ;  /* 0xfffffffc00fc7947 */ /* 0x000fc0000383ffff */
[----:B------:R-:W-:-:S00]  /*00c0*/  NOP ;  /* 0x0000000000007918 */ /* 0x000fc00000000000 */
        /* <DEDUP_REMOVED lines=11> */
.L_x_1:


//--------------------- .nv.shared.reserved.0     --------------------------
	.section	.nv.shared.reserved.0,"aw",@nobits
	.weak		__nv_reservedSMEM_offset_0_alias
	.size		__nv_reservedSMEM_offset_0_alias, 0, 64
	.other		__nv_reservedSMEM_offset_0_alias,@"STO_CUDA_RESERVED_SHARED STV_DEFAULT"
__nv_reservedSMEM_offset_0_alias:
	.zero		0
	.zero		64


//--------------------- .nv.constant0._Z12kern_set_valPffi --------------------------
	.section	.nv.constant0._Z12kern_set_valPffi,"a",@progbits
	.sectionflags	@""
	.align	4
.nv.constant0._Z12kern_set_valPffi:
	.zero		912


//--------------------- SYMBOLS --------------------------

	.type		.nv.reservedSmem.offset0,@object
	.size		.nv.reservedSmem.offset0,0x4
